//
// Generated by NVIDIA NVVM Compiler
//
// Compiler Build ID: CL-36424714
// Cuda compilation tools, release 13.0, V13.0.88
// Based on NVVM 20.0.0
//

.version 9.0
.target sm_100
.address_size 64

	// .globl	_Z6matmulPiS_S_i

.visible .entry _Z6matmulPiS_S_i(
	.param .u64 .ptr .align 1 _Z6matmulPiS_S_i_param_0,
	.param .u64 .ptr .align 1 _Z6matmulPiS_S_i_param_1,
	.param .u64 .ptr .align 1 _Z6matmulPiS_S_i_param_2,
	.param .u32 _Z6matmulPiS_S_i_param_3
)
{
	.reg .pred 	%p<11>;
	.reg .b32 	%r<145>;
	.reg .b64 	%rd<69>;

	ld.param.u64 	%rd5, [_Z6matmulPiS_S_i_param_0];
	ld.param.u64 	%rd6, [_Z6matmulPiS_S_i_param_1];
	ld.param.u64 	%rd4, [_Z6matmulPiS_S_i_param_2];
	ld.param.u32 	%r52, [_Z6matmulPiS_S_i_param_3];
	cvta.to.global.u64 	%rd1, %rd6;
	cvta.to.global.u64 	%rd2, %rd5;
	mov.u32 	%r53, %ctaid.y;
	mov.u32 	%r54, %ntid.y;
	mov.u32 	%r55, %tid.y;
	mad.lo.s32 	%r1, %r53, %r54, %r55;
	mov.u32 	%r56, %ctaid.x;
	mov.u32 	%r57, %ntid.x;
	mul.lo.s32 	%r2, %r56, %r57;
	mov.u32 	%r3, %tid.x;
	add.s32 	%r4, %r2, %r3;
	max.u32 	%r58, %r1, %r4;
	setp.ge.u32 	%p1, %r58, %r52;
	@%p1 bra 	$L__BB0_13;
	mul.lo.s32 	%r5, %r52, %r1;
	setp.lt.s32 	%p2, %r52, 1;
	@%p2 bra 	$L__BB0_13;
	add.s32 	%r60, %r5, %r4;
	cvta.to.global.u64 	%rd7, %rd4;
	mul.wide.u32 	%rd8, %r60, 4;
	add.s64 	%rd3, %rd7, %rd8;
	ld.global.u32 	%r139, [%rd3];
	and.b32  	%r7, %r52, 7;
	setp.lt.u32 	%p3, %r52, 8;
	mov.b32 	%r142, 0;
	@%p3 bra 	$L__BB0_5;
	and.b32  	%r142, %r52, 2147483640;
	neg.s32 	%r137, %r142;
	add.s32 	%r61, %r3, %r52;
	add.s32 	%r136, %r61, %r2;
	shl.b32 	%r11, %r52, 3;
	shl.b32 	%r62, %r52, 1;
	add.s32 	%r135, %r4, %r62;
	mad.lo.s32 	%r134, %r52, 3, %r4;
	shl.b32 	%r63, %r52, 2;
	add.s32 	%r133, %r4, %r63;
	mad.lo.s32 	%r132, %r52, 5, %r4;
	mad.lo.s32 	%r131, %r52, 6, %r4;
	mad.lo.s32 	%r130, %r52, 7, %r4;
	add.s32 	%r128, %r5, 3;
	mov.u32 	%r129, %r4;
$L__BB0_4:
	.pragma "nounroll";
	add.s32 	%r64, %r128, -3;
	mul.wide.u32 	%rd9, %r64, 4;
	add.s64 	%rd10, %rd2, %rd9;
	ld.global.u32 	%r65, [%rd10];
	mul.wide.u32 	%rd11, %r129, 4;
	add.s64 	%rd12, %rd1, %rd11;
	ld.global.u32 	%r66, [%rd12];
	mad.lo.s32 	%r67, %r66, %r65, %r139;
	st.global.u32 	[%rd3], %r67;
	add.s32 	%r68, %r128, -2;
	mul.wide.u32 	%rd13, %r68, 4;
	add.s64 	%rd14, %rd2, %rd13;
	ld.global.u32 	%r69, [%rd14];
	mul.wide.u32 	%rd15, %r136, 4;
	add.s64 	%rd16, %rd1, %rd15;
	ld.global.u32 	%r70, [%rd16];
	mad.lo.s32 	%r71, %r70, %r69, %r67;
	st.global.u32 	[%rd3], %r71;
	add.s32 	%r72, %r128, -1;
	mul.wide.u32 	%rd17, %r72, 4;
	add.s64 	%rd18, %rd2, %rd17;
	ld.global.u32 	%r73, [%rd18];
	mul.wide.u32 	%rd19, %r135, 4;
	add.s64 	%rd20, %rd1, %rd19;
	ld.global.u32 	%r74, [%rd20];
	mad.lo.s32 	%r75, %r74, %r73, %r71;
	st.global.u32 	[%rd3], %r75;
	add.s32 	%r76, %r128, 4;
	mul.wide.u32 	%rd21, %r128, 4;
	add.s64 	%rd22, %rd2, %rd21;
	ld.global.u32 	%r77, [%rd22];
	mul.wide.u32 	%rd23, %r134, 4;
	add.s64 	%rd24, %rd1, %rd23;
	ld.global.u32 	%r78, [%rd24];
	mad.lo.s32 	%r79, %r78, %r77, %r75;
	st.global.u32 	[%rd3], %r79;
	add.s32 	%r80, %r128, 1;
	mul.wide.u32 	%rd25, %r80, 4;
	add.s64 	%rd26, %rd2, %rd25;
	ld.global.u32 	%r81, [%rd26];
	mul.wide.u32 	%rd27, %r133, 4;
	add.s64 	%rd28, %rd1, %rd27;
	ld.global.u32 	%r82, [%rd28];
	mad.lo.s32 	%r83, %r82, %r81, %r79;
	st.global.u32 	[%rd3], %r83;
	add.s32 	%r84, %r128, 2;
	mul.wide.u32 	%rd29, %r84, 4;
	add.s64 	%rd30, %rd2, %rd29;
	ld.global.u32 	%r85, [%rd30];
	mul.wide.u32 	%rd31, %r132, 4;
	add.s64 	%rd32, %rd1, %rd31;
	ld.global.u32 	%r86, [%rd32];
	mad.lo.s32 	%r87, %r86, %r85, %r83;
	st.global.u32 	[%rd3], %r87;
	add.s32 	%r88, %r128, 3;
	mul.wide.u32 	%rd33, %r88, 4;
	add.s64 	%rd34, %rd2, %rd33;
	ld.global.u32 	%r89, [%rd34];
	mul.wide.u32 	%rd35, %r131, 4;
	add.s64 	%rd36, %rd1, %rd35;
	ld.global.u32 	%r90, [%rd36];
	mad.lo.s32 	%r91, %r90, %r89, %r87;
	st.global.u32 	[%rd3], %r91;
	mul.wide.u32 	%rd37, %r76, 4;
	add.s64 	%rd38, %rd2, %rd37;
	ld.global.u32 	%r92, [%rd38];
	mul.wide.u32 	%rd39, %r130, 4;
	add.s64 	%rd40, %rd1, %rd39;
	ld.global.u32 	%r93, [%rd40];
	mad.lo.s32 	%r139, %r93, %r92, %r91;
	st.global.u32 	[%rd3], %r139;
	add.s32 	%r137, %r137, 8;
	add.s32 	%r136, %r136, %r11;
	add.s32 	%r135, %r135, %r11;
	add.s32 	%r134, %r134, %r11;
	add.s32 	%r133, %r133, %r11;
	add.s32 	%r132, %r132, %r11;
	add.s32 	%r131, %r131, %r11;
	add.s32 	%r130, %r130, %r11;
	add.s32 	%r129, %r129, %r11;
	add.s32 	%r128, %r128, 8;
	setp.ne.s32 	%p4, %r137, 0;
	@%p4 bra 	$L__BB0_4;
$L__BB0_5:
	setp.eq.s32 	%p5, %r7, 0;
	@%p5 bra 	$L__BB0_13;
	and.b32  	%r43, %r52, 3;
	setp.lt.u32 	%p6, %r7, 4;
	@%p6 bra 	$L__BB0_8;
	add.s32 	%r94, %r142, %r5;
	mul.wide.u32 	%rd41, %r94, 4;
	add.s64 	%rd42, %rd2, %rd41;
	ld.global.u32 	%r95, [%rd42];
	mad.lo.s32 	%r96, %r142, %r52, %r4;
	mul.wide.u32 	%rd43, %r96, 4;
	add.s64 	%rd44, %rd1, %rd43;
	ld.global.u32 	%r97, [%rd44];
	mad.lo.s32 	%r98, %r97, %r95, %r139;
	st.global.u32 	[%rd3], %r98;
	add.s32 	%r99, %r94, 1;
	mul.wide.u32 	%rd45, %r99, 4;
	add.s64 	%rd46, %rd2, %rd45;
	ld.global.u32 	%r100, [%rd46];
	add.s32 	%r101, %r96, %r52;
	mul.wide.u32 	%rd47, %r101, 4;
	add.s64 	%rd48, %rd1, %rd47;
	ld.global.u32 	%r102, [%rd48];
	mad.lo.s32 	%r103, %r102, %r100, %r98;
	st.global.u32 	[%rd3], %r103;
	add.s32 	%r104, %r94, 2;
	mul.wide.u32 	%rd49, %r104, 4;
	add.s64 	%rd50, %rd2, %rd49;
	ld.global.u32 	%r105, [%rd50];
	add.s32 	%r106, %r101, %r52;
	mul.wide.u32 	%rd51, %r106, 4;
	add.s64 	%rd52, %rd1, %rd51;
	ld.global.u32 	%r107, [%rd52];
	mad.lo.s32 	%r108, %r107, %r105, %r103;
	st.global.u32 	[%rd3], %r108;
	add.s32 	%r109, %r94, 3;
	mul.wide.u32 	%rd53, %r109, 4;
	add.s64 	%rd54, %rd2, %rd53;
	ld.global.u32 	%r110, [%rd54];
	add.s32 	%r111, %r106, %r52;
	mul.wide.u32 	%rd55, %r111, 4;
	add.s64 	%rd56, %rd1, %rd55;
	ld.global.u32 	%r112, [%rd56];
	mad.lo.s32 	%r139, %r112, %r110, %r108;
	st.global.u32 	[%rd3], %r139;
	add.s32 	%r142, %r142, 4;
$L__BB0_8:
	setp.eq.s32 	%p7, %r43, 0;
	@%p7 bra 	$L__BB0_13;
	setp.eq.s32 	%p8, %r43, 1;
	@%p8 bra 	$L__BB0_11;
	add.s32 	%r113, %r142, %r5;
	mul.wide.u32 	%rd57, %r113, 4;
	add.s64 	%rd58, %rd2, %rd57;
	ld.global.u32 	%r114, [%rd58];
	mad.lo.s32 	%r115, %r142, %r52, %r4;
	mul.wide.u32 	%rd59, %r115, 4;
	add.s64 	%rd60, %rd1, %rd59;
	ld.global.u32 	%r116, [%rd60];
	mad.lo.s32 	%r117, %r116, %r114, %r139;
	st.global.u32 	[%rd3], %r117;
	add.s32 	%r118, %r113, 1;
	mul.wide.u32 	%rd61, %r118, 4;
	add.s64 	%rd62, %rd2, %rd61;
	ld.global.u32 	%r119, [%rd62];
	add.s32 	%r120, %r115, %r52;
	mul.wide.u32 	%rd63, %r120, 4;
	add.s64 	%rd64, %rd1, %rd63;
	ld.global.u32 	%r121, [%rd64];
	mad.lo.s32 	%r139, %r121, %r119, %r117;
	st.global.u32 	[%rd3], %r139;
	add.s32 	%r142, %r142, 2;
$L__BB0_11:
	and.b32  	%r122, %r52, 1;
	setp.eq.b32 	%p9, %r122, 1;
	not.pred 	%p10, %p9;
	@%p10 bra 	$L__BB0_13;
	add.s32 	%r123, %r142, %r5;
	mul.wide.u32 	%rd65, %r123, 4;
	add.s64 	%rd66, %rd2, %rd65;
	ld.global.u32 	%r124, [%rd66];
	mad.lo.s32 	%r125, %r142, %r52, %r4;
	mul.wide.u32 	%rd67, %r125, 4;
	add.s64 	%rd68, %rd1, %rd67;
	ld.global.u32 	%r126, [%rd68];
	mad.lo.s32 	%r127, %r126, %r124, %r139;
	st.global.u32 	[%rd3], %r127;
$L__BB0_13:
	ret;

}


// ===== COMPILED SASS (sm_100) =====

	.target	sm_100

	.elftype	@"ET_EXEC"


//--------------------- .note.nv.tkinfo           --------------------------
	.section	.note.nv.tkinfo,"",@"SHT_NOTE"
	.sectionflags	@"SHF_NOTE_NV_TKINFO"
	.tkinfo
        /*0018*/ 	.word	0x00000002
        /*0030*/ 	.string	""
        /*0030*/ 	.string	"ptxas"
        /*0030*/ 	.string	"Cuda compilation tools, release 13.0, V13.0.88"
        /*0030*/ 	.string	"Build cuda_13.0.r13.0/compiler.36424714_0"
        /*0030*/ 	.string	"-arch sm_100 -m 64 "



//--------------------- .note.nv.cuinfo           --------------------------
	.section	.note.nv.cuinfo,"",@"SHT_NOTE"
	.sectionflags	@"SHF_NOTE_NV_CUINFO"
        /*0018*/ 	.short	0x0002
        /*001a*/ 	.short	0x0064
        /*001c*/ 	.short	0x0082
	.zero		2


//--------------------- .nv.info                  --------------------------
	.section	.nv.info,"",@"SHT_CUDA_INFO"
	.align	4


	//----- nvinfo : EIATTR_REGCOUNT
	.align		4
        /*0000*/ 	.byte	0x04, 0x2f
        /*0002*/ 	.short	(.L_1 - .L_0)
	.align		4
.L_0:
        /*0004*/ 	.word	index@(_Z6matmulPiS_S_i)
        /*0008*/ 	.word	0x00000020


	//----- nvinfo : EIATTR_FRAME_SIZE
	.align		4
.L_1:
        /*000c*/ 	.byte	0x04, 0x11
        /*000e*/ 	.short	(.L_3 - .L_2)
	.align		4
.L_2:
        /*0010*/ 	.word	index@(_Z6matmulPiS_S_i)
        /*0014*/ 	.word	0x00000000


	//----- nvinfo : EIATTR_MIN_STACK_SIZE
	.align		4
.L_3:
        /*0018*/ 	.byte	0x04, 0x12
        /*001a*/ 	.short	(.L_5 - .L_4)
	.align		4
.L_4:
        /*001c*/ 	.word	index@(_Z6matmulPiS_S_i)
        /*0020*/ 	.word	0x00000000
.L_5:


//--------------------- .nv.compat                --------------------------
	.section	.nv.compat,"",@"SHT_CUDA_COMPAT_INFO"
	.align	4
        /*0000*/ 	.byte	0x02, 0x09, 0x00, 0x00, 0x02, 0x02, 0x01, 0x00, 0x02, 0x05, 0x05, 0x00, 0x03, 0x07, 0x01, 0x01
        /*0010*/ 	.byte	0x02, 0x03, 0x00, 0x00, 0x02, 0x06, 0x01, 0x00, 0x04, 0x0b, 0x08, 0x00, 0x09, 0x00, 0x00, 0x00
        /*0020*/ 	.byte	0x00, 0x00, 0x00, 0x00


//--------------------- .nv.info._Z6matmulPiS_S_i --------------------------
	.section	.nv.info._Z6matmulPiS_S_i,"",@"SHT_CUDA_INFO"
	.sectionflags	@""
	.align	4


	//----- nvinfo : EIATTR_CUDA_API_VERSION
	.align		4
        /*0000*/ 	.byte	0x04, 0x37
        /*0002*/ 	.short	(.L_7 - .L_6)
.L_6:
        /*0004*/ 	.word	0x00000082


	//----- nvinfo : EIATTR_KPARAM_INFO
	.align		4
.L_7:
        /*0008*/ 	.byte	0x04, 0x17
        /*000a*/ 	.short	(.L_9 - .L_8)
.L_8:
        /*000c*/ 	.word	0x00000000
        /*0010*/ 	.short	0x0003
        /*0012*/ 	.short	0x0018
        /*0014*/ 	.byte	0x00, 0xf0, 0x11, 0x00


	//----- nvinfo : EIATTR_KPARAM_INFO
	.align		4
.L_9:
        /*0018*/ 	.byte	0x04, 0x17
        /*001a*/ 	.short	(.L_11 - .L_10)
.L_10:
        /*001c*/ 	.word	0x00000000
        /*0020*/ 	.short	0x0002
        /*0022*/ 	.short	0x0010
        /*0024*/ 	.byte	0x00, 0xf5, 0x21, 0x00


	//----- nvinfo : EIATTR_KPARAM_INFO
	.align		4
.L_11:
        /*0028*/ 	.byte	0x04, 0x17
        /*002a*/ 	.short	(.L_13 - .L_12)
.L_12:
        /*002c*/ 	.word	0x00000000
        /*0030*/ 	.short	0x0001
        /*0032*/ 	.short	0x0008
        /*0034*/ 	.byte	0x00, 0xf5, 0x21, 0x00


	//----- nvinfo : EIATTR_KPARAM_INFO
	.align		4
.L_13:
        /*0038*/ 	.byte	0x04, 0x17
        /*003a*/ 	.short	(.L_15 - .L_14)
.L_14:
        /*003c*/ 	.word	0x00000000
        /*0040*/ 	.short	0x0000
        /*0042*/ 	.short	0x0000
        /*0044*/ 	.byte	0x00, 0xf5, 0x21, 0x00


	//----- nvinfo : EIATTR_SPARSE_MMA_MASK
	.align		4
.L_15:
        /*0048*/ 	.byte	0x03, 0x50
        /*004a*/ 	.short	0x0000


	//----- nvinfo : EIATTR_MAXREG_COUNT
	.align		4
        /*004c*/ 	.byte	0x03, 0x1b
        /*004e*/ 	.short	0x00ff


	//----- nvinfo : EIATTR_MERCURY_ISA_VERSION
	.align		4
        /*0050*/ 	.byte	0x03, 0x5f
        /*0052*/ 	.short	0x0101


	//----- nvinfo : EIATTR_VRC_CTA_INIT_COUNT
	.align		4
        /*0054*/ 	.byte	0x02, 0x4a
	.zero		1
	.zero		1


	//----- nvinfo : EIATTR_EXIT_INSTR_OFFSETS
	.align		4
        /*0058*/ 	.byte	0x04, 0x1c
        /*005a*/ 	.short	(.L_17 - .L_16)


	//   ....[0]....
.L_16:
        /*005c*/ 	.word	0x000000d0


	//   ....[1]....
        /*0060*/ 	.word	0x000000f0


	//   ....[2]....
        /*0064*/ 	.word	0x000006a0


	//   ....[3]....
        /*0068*/ 	.word	0x00000920


	//   ....[4]....
        /*006c*/ 	.word	0x00000aa0


	//   ....[5]....
        /*0070*/ 	.word	0x00000b50


	//----- nvinfo : EIATTR_CBANK_PARAM_SIZE
	.align		4
.L_17:
        /*0074*/ 	.byte	0x03, 0x19
        /*0076*/ 	.short	0x001c


	//----- nvinfo : EIATTR_PARAM_CBANK
	.align		4
        /*0078*/ 	.byte	0x04, 0x0a
        /*007a*/ 	.short	(.L_19 - .L_18)
	.align		4
.L_18:
        /*007c*/ 	.word	index@(.nv.constant0._Z6matmulPiS_S_i)
        /*0080*/ 	.short	0x0380
        /*0082*/ 	.short	0x001c


	//----- nvinfo : EIATTR_SW_WAR
	.align		4
.L_19:
        /*0084*/ 	.byte	0x04, 0x36
        /*0086*/ 	.short	(.L_21 - .L_20)
.L_20:
        /*0088*/ 	.word	0x00000008
.L_21:


//--------------------- .nv.callgraph             --------------------------
	.section	.nv.callgraph,"",@"SHT_CUDA_CALLGRAPH"
	.align	4
	.sectionentsize	8
	.align		4
        /*0000*/ 	.word	0x00000000
	.align		4
        /*0004*/ 	.word	0xffffffff
	.align		4
        /*0008*/ 	.word	0x00000000
	.align		4
        /*000c*/ 	.word	0xfffffffe
	.align		4
        /*0010*/ 	.word	0x00000000
	.align		4
        /*0014*/ 	.word	0xfffffffd
	.align		4
        /*0018*/ 	.word	0x00000000
	.align		4
        /*001c*/ 	.word	0xfffffffc


//--------------------- .text._Z6matmulPiS_S_i    --------------------------
	.section	.text._Z6matmulPiS_S_i,"ax",@progbits
	.align	128
        .global         _Z6matmulPiS_S_i
        .type           _Z6matmulPiS_S_i,@function
        .size           _Z6matmulPiS_S_i,(.L_x_5 - _Z6matmulPiS_S_i)
        .other          _Z6matmulPiS_S_i,@"STO_CUDA_ENTRY STV_DEFAULT"
_Z6matmulPiS_S_i:
.text._Z6matmulPiS_S_i:
[----:B------:R-:W-:Y:S01]  /*0000*/  LDC R1, c[0x0][0x37c] ;  /* 0x0000df00ff017b82 */ /* 0x000fe20000000800 */
[----:B------:R-:W0:Y:S07]  /*0010*/  S2R R2, SR_TID.Y ;  /* 0x0000000000027919 */ /* 0x000e2e0000002200 */
[----:B------:R-:W1:Y:S01]  /*0020*/  S2UR UR4, SR_CTAID.X ;  /* 0x00000000000479c3 */ /* 0x000e620000002500 */
[----:B------:R-:W2:Y:S07]  /*0030*/  S2R R9, SR_TID.X ;  /* 0x0000000000097919 */ /* 0x000eae0000002100 */
[----:B------:R-:W0:Y:S08]  /*0040*/  S2UR UR6, SR_CTAID.Y ;  /* 0x00000000000679c3 */ /* 0x000e300000002600 */
[----:B------:R-:W0:Y:S01]  /*0050*/  LDC R3, c[0x0][0x364] ;  /* 0x0000d900ff037b82 */ /* 0x000e220000000800 */
[----:B------:R-:W1:Y:S07]  /*0060*/  LDCU UR5, c[0x0][0x360] ;  /* 0x00006c00ff0577ac */ /* 0x000e6e0008000800 */
[----:B------:R-:W3:Y:S01]  /*0070*/  LDC R0, c[0x0][0x398] ;  /* 0x0000e600ff007b82 */ /* 0x000ee20000000800 */
[----:B-1----:R-:W-:Y:S01]  /*0080*/  UIMAD UR4, UR4, UR5, URZ ;  /* 0x00000005040472a4 */ /* 0x002fe2000f8e02ff */
[----:B0-----:R-:W-:-:S05]  /*0090*/  IMAD R3, R3, UR6, R2 ;  /* 0x0000000603037c24 */ /* 0x001fca000f8e0202 */
[----:B--2---:R-:W-:-:S04]  /*00a0*/  IADD3 R5, PT, PT, R9, UR4, RZ ;  /* 0x0000000409057c10 */ /* 0x004fc8000fffe0ff */
[----:B------:R-:W-:-:S04]  /*00b0*/  VIMNMX.U32 R7, PT, PT, R3, R5, !PT ;  /* 0x0000000503077248 */ /* 0x000fc80007fe0000 */
[----:B---3--:R-:W-:-:S13]  /*00c0*/  ISETP.GE.U32.AND P0, PT, R7, R0, PT ;  /* 0x000000000700720c */ /* 0x008fda0003f06070 */
[----:B------:R-:W-:Y:S05]  /*00d0*/  @P0 EXIT ;  /* 0x000000000000094d */ /* 0x000fea0003800000 */
[----:B------:R-:W-:-:S13]  /*00e0*/  ISETP.GE.AND P0, PT, R0, 0x1, PT ;  /* 0x000000010000780c */ /* 0x000fda0003f06270 */
[----:B------:R-:W-:Y:S05]  /*00f0*/  @!P0 EXIT ;  /* 0x000000000000894d */ /* 0x000fea0003800000 */
[----:B------:R-:W0:Y:S01]  /*0100*/  LDC.64 R12, c[0x0][0x390] ;  /* 0x0000e400ff0c7b82 */ /* 0x000e220000000a00 */
[----:B------:R-:W1:Y:S01]  /*0110*/  LDCU.64 UR6, c[0x0][0x358] ;  /* 0x00006b00ff0677ac */ /* 0x000e620008000a00 */
[C---:B------:R-:W-:Y:S01]  /*0120*/  ISETP.GE.U32.AND P1, PT, R0.reuse, 0x8, PT ;  /* 0x000000080000780c */ /* 0x040fe20003f26070 */
[----:B------:R-:W-:Y:S01]  /*0130*/  IMAD R7, R3, R0, R5 ;  /* 0x0000000003077224 */ /* 0x000fe200078e0205 */
[----:B------:R-:W-:Y:S01]  /*0140*/  LOP3.LUT R2, R0, 0x7, RZ, 0xc0, !PT ;  /* 0x0000000700027812 */ /* 0x000fe200078ec0ff */
[----:B------:R-:W-:-:S03]  /*0150*/  HFMA2 R4, -RZ, RZ, 0, 0 ;  /* 0x00000000ff047431 */ /* 0x000fc600000001ff */
[----:B------:R-:W-:Y:S01]  /*0160*/  ISETP.NE.AND P0, PT, R2, RZ, PT ;  /* 0x000000ff0200720c */ /* 0x000fe20003f05270 */
[----:B0-----:R-:W-:-:S05]  /*0170*/  IMAD.WIDE.U32 R12, R7, 0x4, R12 ;  /* 0x00000004070c7825 */ /* 0x001fca00078e000c */
[----:B-1----:R0:W5:Y:S01]  /*0180*/  LDG.E R21, desc[UR6][R12.64] ;  /* 0x000000060c157981 */ /* 0x002162000c1e1900 */
[----:B------:R-:W-:Y:S06]  /*0190*/  @!P1 BRA `(.L_x_0) ;  /* 0x0000000400409947 */ /* 0x000fec0003800000 */
[C---:B------:R-:W-:Y:S01]  /*01a0*/  LOP3.LUT R4, R0.reuse, 0x7ffffff8, RZ, 0xc0, !PT ;  /* 0x7ffffff800047812 */ /* 0x040fe200078ec0ff */
[C---:B------:R-:W-:Y:S01]  /*01b0*/  IMAD R27, R0.reuse, 0x5, R5 ;  /* 0x00000005001b7824 */ /* 0x040fe200078e0205 */
[C---:B------:R-:W-:Y:S01]  /*01c0*/  IADD3 R26, PT, PT, R0.reuse, UR4, R9 ;  /* 0x00000004001a7c10 */ /* 0x040fe2000fffe009 */
[C-C-:B------:R-:W-:Y:S01]  /*01d0*/  IMAD R9, R0.reuse, 0x3, R5.reuse ;  /* 0x0000000300097824 */ /* 0x140fe200078e0205 */
[CC--:B------:R-:W-:Y:S01]  /*01e0*/  LEA R7, R0.reuse, R5.reuse, 0x1 ;  /* 0x0000000500077211 */ /* 0x0c0fe200078e08ff */
[C-C-:B------:R-:W-:Y:S01]  /*01f0*/  IMAD R29, R0.reuse, 0x6, R5.reuse ;  /* 0x00000006001d7824 */ /* 0x140fe200078e0205 */
[CC--:B------:R-:W-:Y:S01]  /*0200*/  LEA R11, R0.reuse, R5.reuse, 0x2 ;  /* 0x00000005000b7211 */ /* 0x0c0fe200078e10ff */
[----:B------:R-:W-:Y:S01]  /*0210*/  IMAD R8, R0, 0x7, R5 ;  /* 0x0000000700087824 */ /* 0x000fe200078e0205 */
[----:B------:R-:W-:Y:S01]  /*0220*/  MOV R10, R5 ;  /* 0x00000005000a7202 */ /* 0x000fe20000000f00 */
[----:B------:R-:W-:Y:S01]  /*0230*/  IMAD R28, R3, R0, 0x3 ;  /* 0x00000003031c7424 */ /* 0x000fe200078e0200 */
[----:B------:R-:W-:-:S07]  /*0240*/  IADD3 R6, PT, PT, -R4, RZ, RZ ;  /* 0x000000ff04067210 */ /* 0x000fce0007ffe1ff */
.L_x_1:
[----:B-1----:R-:W1:Y:S01]  /*0250*/  LDC.64 R16, c[0x0][0x380] ;  /* 0x0000e000ff107b82 */ /* 0x002e620000000a00 */
[----:B------:R-:W-:-:S07]  /*0260*/  IADD3 R25, PT, PT, R28, -0x3, RZ ;  /* 0xfffffffd1c197810 */ /* 0x000fce0007ffe0ff */
[----:B------:R-:W2:Y:S01]  /*0270*/  LDC.64 R14, c[0x0][0x388] ;  /* 0x0000e200ff0e7b82 */ /* 0x000ea20000000a00 */
[----:B-1----:R-:W-:-:S06]  /*0280*/  IMAD.WIDE.U32 R24, R25, 0x4, R16 ;  /* 0x0000000419187825 */ /* 0x002fcc00078e0010 */
[----:B------:R-:W3:Y:S01]  /*0290*/  LDG.E R24, desc[UR6][R24.64] ;  /* 0x0000000618187981 */ /* 0x000ee2000c1e1900 */
[----:B--2---:R-:W-:-:S06]  /*02a0*/  IMAD.WIDE.U32 R18, R10, 0x4, R14 ;  /* 0x000000040a127825 */ /* 0x004fcc00078e000e */
[----:B------:R-:W3:Y:S01]  /*02b0*/  LDG.E R19, desc[UR6][R18.64] ;  /* 0x0000000612137981 */ /* 0x000ee2000c1e1900 */
[----:B------:R-:W-:Y:S01]  /*02c0*/  IADD3 R23, PT, PT, R28, -0x2, RZ ;  /* 0xfffffffe1c177810 */ /* 0x000fe20007ffe0ff */
[----:B---3-5:R-:W-:-:S04]  /*02d0*/  IMAD R19, R24, R19, R21 ;  /* 0x0000001318137224 */ /* 0x028fc800078e0215 */
[----:B------:R-:W-:-:S04]  /*02e0*/  IMAD.WIDE.U32 R20, R23, 0x4, R16 ;  /* 0x0000000417147825 */ /* 0x000fc800078e0010 */
[----:B------:R-:W-:Y:S01]  /*02f0*/  IMAD.WIDE.U32 R22, R26, 0x4, R14 ;  /* 0x000000041a167825 */ /* 0x000fe200078e000e */
[----:B------:R1:W-:Y:S04]  /*0300*/  STG.E desc[UR6][R12.64], R19 ;  /* 0x000000130c007986 */ /* 0x0003e8000c101906 */
[----:B------:R-:W2:Y:S04]  /*0310*/  LDG.E R20, desc[UR6][R20.64] ;  /* 0x0000000614147981 */ /* 0x000ea8000c1e1900 */
[----:B------:R-:W2:Y:S01]  /*0320*/  LDG.E R22, desc[UR6][R22.64] ;  /* 0x0000000616167981 */ /* 0x000ea2000c1e1900 */
[----:B------:R-:W-:-:S05]  /*0330*/  IADD3 R25, PT, PT, R28, -0x1, RZ ;  /* 0xffffffff1c197810 */ /* 0x000fca0007ffe0ff */
[----:B------:R-:W-:-:S04]  /*0340*/  IMAD.WIDE.U32 R24, R25, 0x4, R16 ;  /* 0x0000000419187825 */ /* 0x000fc800078e0010 */
[----:B--2---:R-:W-:Y:S02]  /*0350*/  IMAD R23, R20, R22, R19 ;  /* 0x0000001614177224 */ /* 0x004fe400078e0213 */
[----:B-1----:R-:W-:-:S03]  /*0360*/  IMAD.WIDE.U32 R18, R7, 0x4, R14 ;  /* 0x0000000407127825 */ /* 0x002fc600078e000e */
[----:B------:R1:W-:Y:S04]  /*0370*/  STG.E desc[UR6][R12.64], R23 ;  /* 0x000000170c007986 */ /* 0x0003e8000c101906 */
[----:B------:R-:W2:Y:S04]  /*0380*/  LDG.E R24, desc[UR6][R24.64] ;  /* 0x0000000618187981 */ /* 0x000ea8000c1e1900 */
[----:B------:R-:W2:Y:S01]  /*0390*/  LDG.E R18, desc[UR6][R18.64] ;  /* 0x0000000612127981 */ /* 0x000ea2000c1e1900 */
[----:B------:R-:W-:-:S04]  /*03a0*/  IMAD.WIDE.U32 R20, R9, 0x4, R14 ;  /* 0x0000000409147825 */ /* 0x000fc800078e000e */
[----:B--2---:R-:W-:Y:S02]  /*03b0*/  IMAD R25, R24, R18, R23 ;  /* 0x0000001218197224 */ /* 0x004fe400078e0217 */
[----:B------:R-:W-:-:S03]  /*03c0*/  IMAD.WIDE.U32 R18, R28, 0x4, R16 ;  /* 0x000000041c127825 */ /* 0x000fc600078e0010 */
[----:B------:R2:W-:Y:S04]  /*03d0*/  STG.E desc[UR6][R12.64], R25 ;  /* 0x000000190c007986 */ /* 0x0005e8000c101906 */
[----:B------:R-:W3:Y:S04]  /*03e0*/  LDG.E R22, desc[UR6][R18.64] ;  /* 0x0000000612167981 */ /* 0x000ee8000c1e1900 */
[----:B------:R-:W3:Y:S01]  /*03f0*/  LDG.E R21, desc[UR6][R20.64] ;  /* 0x0000000614157981 */ /* 0x000ee2000c1e1900 */
[----:B-1----:R-:W-:Y:S01]  /*0400*/  IADD3 R23, PT, PT, R28, 0x1, RZ ;  /* 0x000000011c177810 */ /* 0x002fe20007ffe0ff */
[----:B---3--:R-:W-:-:S04]  /*0410*/  IMAD R21, R22, R21, R25 ;  /* 0x0000001516157224 */ /* 0x008fc800078e0219 */
[----:B------:R-:W-:-:S04]  /*0420*/  IMAD.WIDE.U32 R22, R23, 0x4, R16 ;  /* 0x0000000417167825 */ /* 0x000fc800078e0010 */
[----:B--2---:R-:W-:Y:S01]  /*0430*/  IMAD.WIDE.U32 R24, R11, 0x4, R14 ;  /* 0x000000040b187825 */ /* 0x004fe200078e000e */
[----:B------:R1:W-:Y:S04]  /*0440*/  STG.E desc[UR6][R12.64], R21 ;  /* 0x000000150c007986 */ /* 0x0003e8000c101906 */
[----:B------:R-:W2:Y:S04]  /*0450*/  LDG.E R22, desc[UR6][R22.64] ;  /* 0x0000000616167981 */ /* 0x000ea8000c1e1900 */
[----:B------:R-:W2:Y:S01]  /*0460*/  LDG.E R24, desc[UR6][R24.64] ;  /* 0x0000000618187981 */ /* 0x000ea2000c1e1900 */
[----:B------:R-:W-:-:S05]  /*0470*/  IADD3 R19, PT, PT, R28, 0x2, RZ ;  /* 0x000000021c137810 */ /* 0x000fca0007ffe0ff */
[----:B------:R-:W-:-:S04]  /*0480*/  IMAD.WIDE.U32 R18, R19, 0x4, R16 ;  /* 0x0000000413127825 */ /* 0x000fc800078e0010 */
[----:B--2---:R-:W-:Y:S02]  /*0490*/  IMAD R23, R22, R24, R21 ;  /* 0x0000001816177224 */ /* 0x004fe400078e0215 */
[----:B-1----:R-:W-:-:S03]  /*04a0*/  IMAD.WIDE.U32 R20, R27, 0x4, R14 ;  /* 0x000000041b147825 */ /* 0x002fc600078e000e */
[----:B------:R1:W-:Y:S04]  /*04b0*/  STG.E desc[UR6][R12.64], R23 ;  /* 0x000000170c007986 */ /* 0x0003e8000c101906 */
[----:B------:R-:W2:Y:S04]  /*04c0*/  LDG.E R18, desc[UR6][R18.64] ;  /* 0x0000000612127981 */ /* 0x000ea8000c1e1900 */
[----:B------:R-:W2:Y:S01]  /*04d0*/  LDG.E R20, desc[UR6][R20.64] ;  /* 0x0000000614147981 */ /* 0x000ea2000c1e1900 */
[----:B------:R-:W-:Y:S01]  /*04e0*/  IADD3 R25, PT, PT, R28, 0x3, RZ ;  /* 0x000000031c197810 */ /* 0x000fe20007ffe0ff */
[----:B--2---:R-:W-:-:S04]  /*04f0*/  IMAD R19, R18, R20, R23 ;  /* 0x0000001412137224 */ /* 0x004fc800078e0217 */
[----:B-1----:R-:W-:-:S04]  /*0500*/  IMAD.WIDE.U32 R22, R25, 0x4, R16 ;  /* 0x0000000419167825 */ /* 0x002fc800078e0010 */
[--C-:B------:R-:W-:Y:S01]  /*0510*/  IMAD.WIDE.U32 R24, R29, 0x4, R14.reuse ;  /* 0x000000041d187825 */ /* 0x100fe200078e000e */
[----:B------:R1:W-:Y:S04]  /*0520*/  STG.E desc[UR6][R12.64], R19 ;  /* 0x000000130c007986 */ /* 0x0003e8000c101906 */
[----:B------:R-:W2:Y:S04]  /*0530*/  LDG.E R22, desc[UR6][R22.64] ;  /* 0x0000000616167981 */ /* 0x000ea8000c1e1900 */
[----:B------:R-:W2:Y:S01]  /*0540*/  LDG.E R24, desc[UR6][R24.64] ;  /* 0x0000000618187981 */ /* 0x000ea2000c1e1900 */
[----:B------:R-:W-:Y:S01]  /*0550*/  IADD3 R21, PT, PT, R28, 0x4, RZ ;  /* 0x000000041c157810 */ /* 0x000fe20007ffe0ff */
[----:B------:R-:W-:-:S04]  /*0560*/  IMAD.WIDE.U32 R14, R8, 0x4, R14 ;  /* 0x00000004080e7825 */ /* 0x000fc800078e000e */
[----:B------:R-:W-:-:S04]  /*0570*/  IMAD.WIDE.U32 R16, R21, 0x4, R16 ;  /* 0x0000000415107825 */ /* 0x000fc800078e0010 */
[----:B--2---:R-:W-:-:S05]  /*0580*/  IMAD R23, R22, R24, R19 ;  /* 0x0000001816177224 */ /* 0x004fca00078e0213 */
[----:B------:R1:W-:Y:S04]  /*0590*/  STG.E desc[UR6][R12.64], R23 ;  /* 0x000000170c007986 */ /* 0x0003e8000c101906 */
[----:B------:R-:W2:Y:S04]  /*05a0*/  LDG.E R16, desc[UR6][R16.64] ;  /* 0x0000000610107981 */ /* 0x000ea8000c1e1900 */
[----:B------:R-:W2:Y:S01]  /*05b0*/  LDG.E R14, desc[UR6][R14.64] ;  /* 0x000000060e0e7981 */ /* 0x000ea2000c1e1900 */
[----:B------:R-:W-:-:S04]  /*05c0*/  IADD3 R6, PT, PT, R6, 0x8, RZ ;  /* 0x0000000806067810 */ /* 0x000fc80007ffe0ff */
[----:B------:R-:W-:Y:S02]  /*05d0*/  ISETP.NE.AND P1, PT, R6, RZ, PT ;  /* 0x000000ff0600720c */ /* 0x000fe40003f25270 */
[----:B------:R-:W-:Y:S02]  /*05e0*/  IADD3 R28, PT, PT, R28, 0x8, RZ ;  /* 0x000000081c1c7810 */ /* 0x000fe40007ffe0ff */
[C---:B------:R-:W-:Y:S02]  /*05f0*/  LEA R26, R0.reuse, R26, 0x3 ;  /* 0x0000001a001a7211 */ /* 0x040fe400078e18ff */
[C---:B------:R-:W-:Y:S02]  /*0600*/  LEA R7, R0.reuse, R7, 0x3 ;  /* 0x0000000700077211 */ /* 0x040fe400078e18ff */
[C---:B------:R-:W-:Y:S02]  /*0610*/  LEA R9, R0.reuse, R9, 0x3 ;  /* 0x0000000900097211 */ /* 0x040fe400078e18ff */
[----:B------:R-:W-:-:S02]  /*0620*/  LEA R11, R0, R11, 0x3 ;  /* 0x0000000b000b7211 */ /* 0x000fc400078e18ff */
[C---:B------:R-:W-:Y:S02]  /*0630*/  LEA R27, R0.reuse, R27, 0x3 ;  /* 0x0000001b001b7211 */ /* 0x040fe400078e18ff */
[C---:B------:R-:W-:Y:S02]  /*0640*/  LEA R29, R0.reuse, R29, 0x3 ;  /* 0x0000001d001d7211 */ /* 0x040fe400078e18ff */
[C---:B------:R-:W-:Y:S02]  /*0650*/  LEA R8, R0.reuse, R8, 0x3 ;  /* 0x0000000800087211 */ /* 0x040fe400078e18ff */
[----:B------:R-:W-:Y:S01]  /*0660*/  LEA R10, R0, R10, 0x3 ;  /* 0x0000000a000a7211 */ /* 0x000fe200078e18ff */
[----:B--2---:R-:W-:-:S05]  /*0670*/  IMAD R21, R16, R14, R23 ;  /* 0x0000000e10157224 */ /* 0x004fca00078e0217 */
[----:B------:R1:W-:Y:S01]  /*0680*/  STG.E desc[UR6][R12.64], R21 ;  /* 0x000000150c007986 */ /* 0x0003e2000c101906 */
[----:B------:R-:W-:Y:S05]  /*0690*/  @P1 BRA `(.L_x_1) ;  /* 0xfffffff800ec1947 */ /* 0x000fea000383ffff */
.L_x_0:
[----:B------:R-:W-:Y:S05]  /*06a0*/  @!P0 EXIT ;  /* 0x000000000000894d */ /* 0x000fea0003800000 */
[----:B------:R-:W-:Y:S02]  /*06b0*/  ISETP.GE.U32.AND P0, PT, R2, 0x4, PT ;  /* 0x000000040200780c */ /* 0x000fe40003f06070 */
[----:B------:R-:W-:-:S04]  /*06c0*/  LOP3.LUT R10, R0, 0x3, RZ, 0xc0, !PT ;  /* 0x00000003000a7812 */ /* 0x000fc800078ec0ff */
[----:B------:R-:W-:-:S07]  /*06d0*/  ISETP.NE.AND P1, PT, R10, RZ, PT ;  /* 0x000000ff0a00720c */ /* 0x000fce0003f25270 */
[----:B------:R-:W-:Y:S06]  /*06e0*/  @!P0 BRA `(.L_x_2) ;  /* 0x00000000008c8947 */ /* 0x000fec0003800000 */
[----:B------:R-:W2:Y:S01]  /*06f0*/  LDC.64 R8, c[0x0][0x380] ;  /* 0x0000e000ff087b82 */ /* 0x000ea20000000a00 */
[-C--:B------:R-:W-:Y:S02]  /*0700*/  IMAD R11, R3, R0.reuse, R4 ;  /* 0x00000000030b7224 */ /* 0x080fe400078e0204 */
[----:B-1----:R-:W-:-:S05]  /*0710*/  IMAD R19, R4, R0, R5 ;  /* 0x0000000004137224 */ /* 0x002fca00078e0205 */
[----:B------:R-:W1:Y:S01]  /*0720*/  LDC.64 R6, c[0x0][0x388] ;  /* 0x0000e200ff067b82 */ /* 0x000e620000000a00 */
[----:B--2---:R-:W-:-:S06]  /*0730*/  IMAD.WIDE.U32 R14, R11, 0x4, R8 ;  /* 0x000000040b0e7825 */ /* 0x004fcc00078e0008 */
[----:B------:R-:W2:Y:S01]  /*0740*/  LDG.E R14, desc[UR6][R14.64] ;  /* 0x000000060e0e7981 */ /* 0x000ea2000c1e1900 */
[----:B-1----:R-:W-:-:S06]  /*0750*/  IMAD.WIDE.U32 R16, R19, 0x4, R6 ;  /* 0x0000000413107825 */ /* 0x002fcc00078e0006 */
[----:B------:R-:W2:Y:S01]  /*0760*/  LDG.E R16, desc[UR6][R16.64] ;  /* 0x0000000610107981 */ /* 0x000ea2000c1e1900 */
[----:B------:R-:W-:Y:S02]  /*0770*/  IADD3 R25, PT, PT, R11, 0x1, RZ ;  /* 0x000000010b197810 */ /* 0x000fe40007ffe0ff */
[----:B------:R-:W-:-:S03]  /*0780*/  IADD3 R27, PT, PT, R19, R0, RZ ;  /* 0x00000000131b7210 */ /* 0x000fc60007ffe0ff */
[----:B------:R-:W-:-:S04]  /*0790*/  IMAD.WIDE.U32 R18, R25, 0x4, R8 ;  /* 0x0000000419127825 */ /* 0x000fc800078e0008 */
[----:B--2--5:R-:W-:Y:S02]  /*07a0*/  IMAD R23, R14, R16, R21 ;  /* 0x000000100e177224 */ /* 0x024fe400078e0215 */
[----:B------:R-:W-:-:S03]  /*07b0*/  IMAD.WIDE.U32 R20, R27, 0x4, R6 ;  /* 0x000000041b147825 */ /* 0x000fc600078e0006 */
[----:B------:R1:W-:Y:S04]  /*07c0*/  STG.E desc[UR6][R12.64], R23 ;  /* 0x000000170c007986 */ /* 0x0003e8000c101906 */
[----:B------:R-:W2:Y:S04]  /*07d0*/  LDG.E R18, desc[UR6][R18.64] ;  /* 0x0000000612127981 */ /* 0x000ea8000c1e1900 */
[----:B------:R-:W2:Y:S01]  /*07e0*/  LDG.E R20, desc[UR6][R20.64] ;  /* 0x0000000614147981 */ /* 0x000ea2000c1e1900 */
[----:B------:R-:W-:Y:S02]  /*07f0*/  IADD3 R29, PT, PT, R11, 0x2, RZ ;  /* 0x000000020b1d7810 */ /* 0x000fe40007ffe0ff */
[----:B------:R-:W-:-:S03]  /*0800*/  IADD3 R27, PT, PT, R27, R0, RZ ;  /* 0x000000001b1b7210 */ /* 0x000fc60007ffe0ff */
[----:B------:R-:W-:-:S04]  /*0810*/  IMAD.WIDE.U32 R14, R29, 0x4, R8 ;  /* 0x000000041d0e7825 */ /* 0x000fc800078e0008 */
[----:B------:R-:W-:-:S04]  /*0820*/  IMAD.WIDE.U32 R16, R27, 0x4, R6 ;  /* 0x000000041b107825 */ /* 0x000fc800078e0006 */
[----:B--2---:R-:W-:-:S05]  /*0830*/  IMAD R25, R18, R20, R23 ;  /* 0x0000001412197224 */ /* 0x004fca00078e0217 */
[----:B------:R2:W-:Y:S04]  /*0840*/  STG.E desc[UR6][R12.64], R25 ;  /* 0x000000190c007986 */ /* 0x0005e8000c101906 */
[----:B------:R-:W3:Y:S04]  /*0850*/  LDG.E R14, desc[UR6][R14.64] ;  /* 0x000000060e0e7981 */ /* 0x000ee8000c1e1900 */
[----:B------:R-:W3:Y:S01]  /*0860*/  LDG.E R16, desc[UR6][R16.64] ;  /* 0x0000000610107981 */ /* 0x000ee2000c1e1900 */
[----:B-1----:R-:W-:Y:S02]  /*0870*/  IADD3 R23, PT, PT, R11, 0x3, RZ ;  /* 0x000000030b177810 */ /* 0x002fe40007ffe0ff */
[----:B------:R-:W-:-:S03]  /*0880*/  IADD3 R27, PT, PT, R27, R0, RZ ;  /* 0x000000001b1b7210 */ /* 0x000fc60007ffe0ff */
[----:B------:R-:W-:-:S04]  /*0890*/  IMAD.WIDE.U32 R8, R23, 0x4, R8 ;  /* 0x0000000417087825 */ /* 0x000fc800078e0008 */
[----:B------:R-:W-:-:S04]  /*08a0*/  IMAD.WIDE.U32 R6, R27, 0x4, R6 ;  /* 0x000000041b067825 */ /* 0x000fc800078e0006 */
[----:B---3--:R-:W-:-:S05]  /*08b0*/  IMAD R11, R14, R16, R25 ;  /* 0x000000100e0b7224 */ /* 0x008fca00078e0219 */
[----:B------:R2:W-:Y:S04]  /*08c0*/  STG.E desc[UR6][R12.64], R11 ;  /* 0x0000000b0c007986 */ /* 0x0005e8000c101906 */
[----:B------:R-:W3:Y:S04]  /*08d0*/  LDG.E R8, desc[UR6][R8.64] ;  /* 0x0000000608087981 */ /* 0x000ee8000c1e1900 */
[----:B------:R-:W3:Y:S01]  /*08e0*/  LDG.E R6, desc[UR6][R6.64] ;  /* 0x0000000606067981 */ /* 0x000ee2000c1e1900 */
[----:B------:R-:W-:Y:S01]  /*08f0*/  IADD3 R4, PT, PT, R4, 0x4, RZ ;  /* 0x0000000404047810 */ /* 0x000fe20007ffe0ff */
[----:B---3--:R-:W-:-:S05]  /*0900*/  IMAD R21, R8, R6, R11 ;  /* 0x0000000608157224 */ /* 0x008fca00078e020b */
[----:B------:R2:W-:Y:S02]  /*0910*/  STG.E desc[UR6][R12.64], R21 ;  /* 0x000000150c007986 */ /* 0x0005e4000c101906 */
.L_x_2:
[----:B------:R-:W-:Y:S05]  /*0920*/  @!P1 EXIT ;  /* 0x000000000000994d */ /* 0x000fea0003800000 */
[----:B------:R-:W-:Y:S02]  /*0930*/  ISETP.NE.AND P0, PT, R10, 0x1, PT ;  /* 0x000000010a00780c */ /* 0x000fe40003f05270 */
[----:B------:R-:W-:-:S04]  /*0940*/  LOP3.LUT R2, R0, 0x1, RZ, 0xc0, !PT ;  /* 0x0000000100027812 */ /* 0x000fc800078ec0ff */
[----:B------:R-:W-:-:S07]  /*0950*/  ISETP.NE.U32.AND P1, PT, R2, 0x1, PT ;  /* 0x000000010200780c */ /* 0x000fce0003f25070 */
        /* <DEDUP_REMOVED lines=12> */
[----:B------:R-:W-:-:S04]  /*0a20*/  IMAD.WIDE.U32 R6, R19, 0x4, R6 ;  /* 0x0000000413067825 */ /* 0x000fc800078e0006 */
[----:B--2--5:R-:W-:-:S05]  /*0a30*/  IMAD R17, R10, R14, R21 ;  /* 0x0000000e0a117224 */ /* 0x024fca00078e0215 */
[----:B------:R3:W-:Y:S04]  /*0a40*/  STG.E desc[UR6][R12.64], R17 ;  /* 0x000000110c007986 */ /* 0x0007e8000c101906 */
[----:B------:R-:W2:Y:S04]  /*0a50*/  LDG.E R8, desc[UR6][R8.64] ;  /* 0x0000000608087981 */ /* 0x000ea8000c1e1900 */
[----:B------:R-:W2:Y:S01]  /*0a60*/  LDG.E R6, desc[UR6][R6.64] ;  /* 0x0000000606067981 */ /* 0x000ea2000c1e1900 */
[----:B------:R-:W-:Y:S01]  /*0a70*/  IADD3 R4, PT, PT, R4, 0x2, RZ ;  /* 0x0000000204047810 */ /* 0x000fe20007ffe0ff */
[----:B--2---:R-:W-:-:S05]  /*0a80*/  IMAD R21, R8, R6, R17 ;  /* 0x0000000608157224 */ /* 0x004fca00078e0211 */
[----:B------:R3:W-:Y:S02]  /*0a90*/  STG.E desc[UR6][R12.64], R21 ;  /* 0x000000150c007986 */ /* 0x0007e4000c101906 */
.L_x_3:
[----:B------:R-:W-:Y:S05]  /*0aa0*/  @P1 EXIT ;  /* 0x000000000000194d */ /* 0x000fea0003800000 */
[----:B------:R-:W4:Y:S01]  /*0ab0*/  LDC.64 R6, c[0x0][0x380] ;  /* 0x0000e000ff067b82 */ /* 0x000f220000000a00 */
[-C--:B------:R-:W-:Y:S02]  /*0ac0*/  IMAD R3, R3, R0.reuse, R4 ;  /* 0x0000000003037224 */ /* 0x080fe400078e0204 */
[----:B------:R-:W-:-:S05]  /*0ad0*/  IMAD R5, R4, R0, R5 ;  /* 0x0000000004057224 */ /* 0x000fca00078e0205 */
[----:B------:R-:W0:Y:S01]  /*0ae0*/  LDC.64 R8, c[0x0][0x388] ;  /* 0x0000e200ff087b82 */ /* 0x000e220000000a00 */
[----:B----4-:R-:W-:-:S06]  /*0af0*/  IMAD.WIDE.U32 R2, R3, 0x4, R6 ;  /* 0x0000000403027825 */ /* 0x010fcc00078e0006 */
[----:B------:R-:W1:Y:S01]  /*0b00*/  LDG.E R2, desc[UR6][R2.64] ;  /* 0x0000000602027981 */ /* 0x000e62000c1e1900 */
[----:B0-----:R-:W-:-:S06]  /*0b10*/  IMAD.WIDE.U32 R4, R5, 0x4, R8 ;  /* 0x0000000405047825 */ /* 0x001fcc00078e0008 */
[----:B------:R-:W1:Y:S02]  /*0b20*/  LDG.E R4, desc[UR6][R4.64] ;  /* 0x0000000604047981 */ /* 0x000e64000c1e1900 */
[----:B-123-5:R-:W-:-:S05]  /*0b30*/  IMAD R21, R2, R4, R21 ;  /* 0x0000000402157224 */ /* 0x02efca00078e0215 */
[----:B------:R-:W-:Y:S01]  /*0b40*/  STG.E desc[UR6][R12.64], R21 ;  /* 0x000000150c007986 */ /* 0x000fe2000c101906 */
[----:B------:R-:W-:Y:S05]  /*0b50*/  EXIT ;  /* 0x000000000000794d */ /* 0x000fea0003800000 */
.L_x_4:
[----:B------:R-:W-:-:S00]  /*0b60*/  BRA `(.L_x_4) ;  /* 0xfffffffc00fc7947 */ /* 0x000fc0000383ffff */
[----:B------:R-:W-:-:S00]  /*0b70*/  NOP ;  /* 0x0000000000007918 */ /* 0x000fc00000000000 */
        /* <DEDUP_REMOVED lines=8> */
.L_x_5:


//--------------------- .nv.shared.reserved.0     --------------------------
	.section	.nv.shared.reserved.0,"aw",@nobits
	.weak		__nv_reservedSMEM_offset_0_alias
	.size		__nv_reservedSMEM_offset_0_alias, 0, 64
	.other		__nv_reservedSMEM_offset_0_alias,@"STO_CUDA_RESERVED_SHARED STV_DEFAULT"
__nv_reservedSMEM_offset_0_alias:
	.zero		0
	.zero		64


//--------------------- .nv.constant0._Z6matmulPiS_S_i --------------------------
	.section	.nv.constant0._Z6matmulPiS_S_i,"a",@progbits
	.sectionflags	@""
	.align	4
.nv.constant0._Z6matmulPiS_S_i:
	.zero		924


//--------------------- SYMBOLS --------------------------

	.type		.nv.reservedSmem.offset0,@object
	.size		.nv.reservedSmem.offset0,0x4
